//
// Generated by NVIDIA NVVM Compiler
//
// Compiler Build ID: CL-36424714
// Cuda compilation tools, release 13.0, V13.0.88
// Based on NVVM 20.0.0
//

.version 9.0
.target sm_100
.address_size 64

	// .globl	_Z12mandelKernelffffPiiiii

.visible .entry _Z12mandelKernelffffPiiiii(
	.param .f32 _Z12mandelKernelffffPiiiii_param_0,
	.param .f32 _Z12mandelKernelffffPiiiii_param_1,
	.param .f32 _Z12mandelKernelffffPiiiii_param_2,
	.param .f32 _Z12mandelKernelffffPiiiii_param_3,
	.param .u64 .ptr .align 1 _Z12mandelKernelffffPiiiii_param_4,
	.param .u32 _Z12mandelKernelffffPiiiii_param_5,
	.param .u32 _Z12mandelKernelffffPiiiii_param_6,
	.param .u32 _Z12mandelKernelffffPiiiii_param_7,
	.param .u32 _Z12mandelKernelffffPiiiii_param_8
)
{
	.reg .pred 	%p<71>;
	.reg .b32 	%r<81>;
	.reg .b32 	%f<59>;
	.reg .b64 	%rd<23>;

	ld.param.f32 	%f30, [_Z12mandelKernelffffPiiiii_param_0];
	ld.param.f32 	%f31, [_Z12mandelKernelffffPiiiii_param_1];
	ld.param.f32 	%f32, [_Z12mandelKernelffffPiiiii_param_2];
	ld.param.f32 	%f33, [_Z12mandelKernelffffPiiiii_param_3];
	ld.param.u64 	%rd8, [_Z12mandelKernelffffPiiiii_param_4];
	ld.param.u32 	%r31, [_Z12mandelKernelffffPiiiii_param_5];
	ld.param.u32 	%r32, [_Z12mandelKernelffffPiiiii_param_6];
	ld.param.u32 	%r33, [_Z12mandelKernelffffPiiiii_param_7];
	ld.param.u32 	%r34, [_Z12mandelKernelffffPiiiii_param_8];
	cvta.to.global.u64 	%rd1, %rd8;
	mov.u32 	%r35, %ctaid.x;
	mov.u32 	%r36, %ntid.x;
	mul.lo.s32 	%r37, %r36, %r35;
	shl.b32 	%r38, %r37, 2;
	mov.u32 	%r39, %ctaid.y;
	mov.u32 	%r40, %ntid.y;
	mul.lo.s32 	%r41, %r40, %r39;
	shl.b32 	%r42, %r41, 2;
	mov.u32 	%r43, %tid.x;
	shl.b32 	%r44, %r43, 2;
	add.s32 	%r1, %r38, %r44;
	mov.u32 	%r45, %tid.y;
	shl.b32 	%r46, %r45, 2;
	add.s32 	%r2, %r42, %r46;
	setp.lt.s32 	%p1, %r34, 1;
	@%p1 bra 	$L__BB0_23;
	cvt.rn.f32.u32 	%f34, %r2;
	fma.rn.f32 	%f1, %f33, %f34, %f31;
	mul.lo.s32 	%r3, %r2, %r31;
	add.s32 	%r4, %r2, 1;
	cvt.rn.f32.u32 	%f35, %r4;
	fma.rn.f32 	%f2, %f33, %f35, %f31;
	add.s32 	%r5, %r3, %r31;
	add.s32 	%r6, %r2, 2;
	cvt.rn.f32.u32 	%f36, %r6;
	fma.rn.f32 	%f3, %f33, %f36, %f31;
	add.s32 	%r7, %r5, %r31;
	add.s32 	%r8, %r2, 3;
	cvt.rn.f32.u32 	%f37, %r8;
	fma.rn.f32 	%f4, %f33, %f37, %f31;
	add.s32 	%r9, %r7, %r31;
	mov.b32 	%r72, 0;
	cvt.s64.s32 	%rd21, %r9;
	cvt.s64.s32 	%rd19, %r7;
	cvt.s64.s32 	%rd17, %r5;
	cvt.s64.s32 	%rd15, %r3;
$L__BB0_2:
	setp.ge.s32 	%p50, %r2, %r33;
	add.s32 	%r11, %r1, %r72;
	setp.ge.s32 	%p51, %r11, %r32;
	cvt.rn.f32.s32 	%f38, %r11;
	fma.rn.f32 	%f5, %f32, %f38, %f30;
	mul.wide.s32 	%rd14, %r11, 4;
	add.s64 	%rd2, %rd1, %rd14;
	or.pred  	%p52, %p51, %p50;
	@%p52 bra 	$L__BB0_7;
	mov.b32 	%r73, 0;
	mov.f32 	%f51, %f1;
	mov.f32 	%f52, %f5;
$L__BB0_4:
	mul.f32 	%f8, %f52, %f52;
	mul.f32 	%f9, %f51, %f51;
	add.f32 	%f39, %f8, %f9;
	setp.gt.f32 	%p53, %f39, 0f40800000;
	mov.u32 	%r80, %r73;
	@%p53 bra 	$L__BB0_6;
	sub.f32 	%f40, %f8, %f9;
	add.f32 	%f41, %f52, %f52;
	add.f32 	%f52, %f5, %f40;
	fma.rn.f32 	%f51, %f41, %f51, %f1;
	add.s32 	%r73, %r73, 1;
	setp.eq.s32 	%p54, %r73, %r34;
	mov.u32 	%r80, %r34;
	@%p54 bra 	$L__BB0_6;
	bra.uni 	$L__BB0_4;
$L__BB0_6:
	add.s64 	%rd16, %rd2, %rd15;
	st.global.u32 	[%rd16], %r80;
$L__BB0_7:
	setp.ge.s32 	%p56, %r4, %r33;
	or.pred  	%p57, %p51, %p56;
	@%p57 bra 	$L__BB0_12;
	mov.b32 	%r74, 0;
	mov.f32 	%f53, %f2;
	mov.f32 	%f54, %f5;
$L__BB0_9:
	mul.f32 	%f14, %f54, %f54;
	mul.f32 	%f15, %f53, %f53;
	add.f32 	%f42, %f14, %f15;
	setp.gt.f32 	%p58, %f42, 0f40800000;
	mov.u32 	%r75, %r74;
	@%p58 bra 	$L__BB0_11;
	sub.f32 	%f43, %f14, %f15;
	add.f32 	%f44, %f54, %f54;
	add.f32 	%f54, %f5, %f43;
	fma.rn.f32 	%f53, %f44, %f53, %f2;
	add.s32 	%r74, %r74, 1;
	setp.ne.s32 	%p59, %r74, %r34;
	mov.u32 	%r75, %r34;
	@%p59 bra 	$L__BB0_9;
$L__BB0_11:
	add.s64 	%rd18, %rd2, %rd17;
	st.global.u32 	[%rd18], %r75;
$L__BB0_12:
	setp.ge.s32 	%p61, %r6, %r33;
	or.pred  	%p62, %p51, %p61;
	@%p62 bra 	$L__BB0_17;
	mov.b32 	%r76, 0;
	mov.f32 	%f55, %f3;
	mov.f32 	%f56, %f5;
$L__BB0_14:
	mul.f32 	%f20, %f56, %f56;
	mul.f32 	%f21, %f55, %f55;
	add.f32 	%f45, %f20, %f21;
	setp.gt.f32 	%p63, %f45, 0f40800000;
	mov.u32 	%r77, %r76;
	@%p63 bra 	$L__BB0_16;
	sub.f32 	%f46, %f20, %f21;
	add.f32 	%f47, %f56, %f56;
	add.f32 	%f56, %f5, %f46;
	fma.rn.f32 	%f55, %f47, %f55, %f3;
	add.s32 	%r76, %r76, 1;
	setp.ne.s32 	%p64, %r76, %r34;
	mov.u32 	%r77, %r34;
	@%p64 bra 	$L__BB0_14;
$L__BB0_16:
	add.s64 	%rd20, %rd2, %rd19;
	st.global.u32 	[%rd20], %r77;
$L__BB0_17:
	setp.ge.s32 	%p66, %r8, %r33;
	or.pred  	%p67, %p51, %p66;
	@%p67 bra 	$L__BB0_22;
	mov.b32 	%r78, 0;
	mov.f32 	%f57, %f4;
	mov.f32 	%f58, %f5;
$L__BB0_19:
	mul.f32 	%f26, %f58, %f58;
	mul.f32 	%f27, %f57, %f57;
	add.f32 	%f48, %f26, %f27;
	setp.gt.f32 	%p68, %f48, 0f40800000;
	mov.u32 	%r79, %r78;
	@%p68 bra 	$L__BB0_21;
	sub.f32 	%f49, %f26, %f27;
	add.f32 	%f50, %f58, %f58;
	add.f32 	%f58, %f5, %f49;
	fma.rn.f32 	%f57, %f50, %f57, %f4;
	add.s32 	%r78, %r78, 1;
	setp.ne.s32 	%p69, %r78, %r34;
	mov.u32 	%r79, %r34;
	@%p69 bra 	$L__BB0_19;
$L__BB0_21:
	add.s64 	%rd22, %rd2, %rd21;
	st.global.u32 	[%rd22], %r79;
$L__BB0_22:
	add.s32 	%r72, %r72, 1;
	setp.eq.s32 	%p70, %r72, 4;
	@%p70 bra 	$L__BB0_55;
	bra.uni 	$L__BB0_2;
$L__BB0_23:
	setp.ge.s32 	%p2, %r1, %r32;
	mul.wide.s32 	%rd9, %r1, 4;
	add.s64 	%rd3, %rd1, %rd9;
	setp.ge.s32 	%p3, %r2, %r33;
	or.pred  	%p4, %p2, %p3;
	mul.lo.s32 	%r47, %r2, %r31;
	cvt.s64.s32 	%rd10, %r47;
	add.s64 	%rd4, %rd3, %rd10;
	@%p4 bra 	$L__BB0_25;
	mov.b32 	%r48, 0;
	st.global.u32 	[%rd4], %r48;
$L__BB0_25:
	setp.ge.s32 	%p5, %r1, %r32;
	add.s32 	%r25, %r2, 1;
	setp.ge.s32 	%p6, %r25, %r33;
	or.pred  	%p7, %p5, %p6;
	mad.lo.s32 	%r49, %r31, %r2, %r31;
	cvt.s64.s32 	%rd11, %r49;
	add.s64 	%rd5, %rd3, %rd11;
	@%p7 bra 	$L__BB0_27;
	mov.b32 	%r50, 0;
	st.global.u32 	[%rd5], %r50;
$L__BB0_27:
	setp.ge.s32 	%p8, %r1, %r32;
	add.s32 	%r26, %r2, 2;
	setp.ge.s32 	%p9, %r26, %r33;
	or.pred  	%p10, %p8, %p9;
	mul.lo.s32 	%r51, %r26, %r31;
	cvt.s64.s32 	%rd12, %r51;
	add.s64 	%rd6, %rd3, %rd12;
	@%p10 bra 	$L__BB0_29;
	mov.b32 	%r52, 0;
	st.global.u32 	[%rd6], %r52;
$L__BB0_29:
	setp.ge.s32 	%p11, %r1, %r32;
	add.s32 	%r27, %r2, 3;
	setp.ge.s32 	%p12, %r27, %r33;
	or.pred  	%p13, %p11, %p12;
	mul.lo.s32 	%r53, %r27, %r31;
	cvt.s64.s32 	%rd13, %r53;
	add.s64 	%rd7, %rd3, %rd13;
	@%p13 bra 	$L__BB0_31;
	mov.b32 	%r54, 0;
	st.global.u32 	[%rd7], %r54;
$L__BB0_31:
	setp.ge.s32 	%p14, %r2, %r33;
	add.s32 	%r28, %r1, 1;
	setp.ge.s32 	%p15, %r28, %r32;
	or.pred  	%p16, %p15, %p14;
	@%p16 bra 	$L__BB0_33;
	mov.b32 	%r55, 0;
	st.global.u32 	[%rd4+4], %r55;
$L__BB0_33:
	setp.ge.s32 	%p17, %r28, %r32;
	setp.ge.s32 	%p18, %r25, %r33;
	or.pred  	%p19, %p17, %p18;
	@%p19 bra 	$L__BB0_35;
	mov.b32 	%r56, 0;
	st.global.u32 	[%rd5+4], %r56;
$L__BB0_35:
	setp.ge.s32 	%p20, %r28, %r32;
	setp.ge.s32 	%p21, %r26, %r33;
	or.pred  	%p22, %p20, %p21;
	@%p22 bra 	$L__BB0_37;
	mov.b32 	%r57, 0;
	st.global.u32 	[%rd6+4], %r57;
$L__BB0_37:
	setp.ge.s32 	%p23, %r28, %r32;
	setp.ge.s32 	%p24, %r27, %r33;
	or.pred  	%p25, %p23, %p24;
	@%p25 bra 	$L__BB0_39;
	mov.b32 	%r58, 0;
	st.global.u32 	[%rd7+4], %r58;
$L__BB0_39:
	setp.ge.s32 	%p26, %r2, %r33;
	add.s32 	%r29, %r1, 2;
	setp.ge.s32 	%p27, %r29, %r32;
	or.pred  	%p28, %p27, %p26;
	@%p28 bra 	$L__BB0_41;
	mov.b32 	%r59, 0;
	st.global.u32 	[%rd4+8], %r59;
$L__BB0_41:
	setp.ge.s32 	%p29, %r29, %r32;
	setp.ge.s32 	%p30, %r25, %r33;
	or.pred  	%p31, %p29, %p30;
	@%p31 bra 	$L__BB0_43;
	mov.b32 	%r60, 0;
	st.global.u32 	[%rd5+8], %r60;
$L__BB0_43:
	setp.ge.s32 	%p32, %r29, %r32;
	setp.ge.s32 	%p33, %r26, %r33;
	or.pred  	%p34, %p32, %p33;
	@%p34 bra 	$L__BB0_45;
	mov.b32 	%r61, 0;
	st.global.u32 	[%rd6+8], %r61;
$L__BB0_45:
	setp.ge.s32 	%p35, %r29, %r32;
	setp.ge.s32 	%p36, %r27, %r33;
	or.pred  	%p37, %p35, %p36;
	@%p37 bra 	$L__BB0_47;
	mov.b32 	%r62, 0;
	st.global.u32 	[%rd7+8], %r62;
$L__BB0_47:
	setp.ge.s32 	%p38, %r2, %r33;
	add.s32 	%r30, %r1, 3;
	setp.ge.s32 	%p39, %r30, %r32;
	or.pred  	%p40, %p39, %p38;
	@%p40 bra 	$L__BB0_49;
	mov.b32 	%r63, 0;
	st.global.u32 	[%rd4+12], %r63;
$L__BB0_49:
	setp.ge.s32 	%p41, %r30, %r32;
	setp.ge.s32 	%p42, %r25, %r33;
	or.pred  	%p43, %p41, %p42;
	@%p43 bra 	$L__BB0_51;
	mov.b32 	%r64, 0;
	st.global.u32 	[%rd5+12], %r64;
$L__BB0_51:
	setp.ge.s32 	%p44, %r30, %r32;
	setp.ge.s32 	%p45, %r26, %r33;
	or.pred  	%p46, %p44, %p45;
	@%p46 bra 	$L__BB0_53;
	mov.b32 	%r65, 0;
	st.global.u32 	[%rd6+12], %r65;
$L__BB0_53:
	setp.ge.s32 	%p47, %r30, %r32;
	setp.ge.s32 	%p48, %r27, %r33;
	or.pred  	%p49, %p47, %p48;
	@%p49 bra 	$L__BB0_55;
	mov.b32 	%r66, 0;
	st.global.u32 	[%rd7+12], %r66;
$L__BB0_55:
	ret;

}


// ===== COMPILED SASS (sm_100) =====

	.target	sm_100

	.elftype	@"ET_EXEC"


//--------------------- .note.nv.tkinfo           --------------------------
	.section	.note.nv.tkinfo,"",@"SHT_NOTE"
	.sectionflags	@"SHF_NOTE_NV_TKINFO"
	.tkinfo
        /*0018*/ 	.word	0x00000002
        /*0030*/ 	.string	""
        /*0030*/ 	.string	"ptxas"
        /*0030*/ 	.string	"Cuda compilation tools, release 13.0, V13.0.88"
        /*0030*/ 	.string	"Build cuda_13.0.r13.0/compiler.36424714_0"
        /*0030*/ 	.string	"-arch sm_100 -m 64 "



//--------------------- .note.nv.cuinfo           --------------------------
	.section	.note.nv.cuinfo,"",@"SHT_NOTE"
	.sectionflags	@"SHF_NOTE_NV_CUINFO"
        /*0018*/ 	.short	0x0002
        /*001a*/ 	.short	0x0064
        /*001c*/ 	.short	0x0082
	.zero		2


//--------------------- .nv.info                  --------------------------
	.section	.nv.info,"",@"SHT_CUDA_INFO"
	.align	4


	//----- nvinfo : EIATTR_REGCOUNT
	.align		4
        /*0000*/ 	.byte	0x04, 0x2f
        /*0002*/ 	.short	(.L_1 - .L_0)
	.align		4
.L_0:
        /*0004*/ 	.word	index@(_Z12mandelKernelffffPiiiii)
        /*0008*/ 	.word	0x0000001e


	//----- nvinfo : EIATTR_FRAME_SIZE
	.align		4
.L_1:
        /*000c*/ 	.byte	0x04, 0x11
        /*000e*/ 	.short	(.L_3 - .L_2)
	.align		4
.L_2:
        /*0010*/ 	.word	index@(_Z12mandelKernelffffPiiiii)
        /*0014*/ 	.word	0x00000000


	//----- nvinfo : EIATTR_MIN_STACK_SIZE
	.align		4
.L_3:
        /*0018*/ 	.byte	0x04, 0x12
        /*001a*/ 	.short	(.L_5 - .L_4)
	.align		4
.L_4:
        /*001c*/ 	.word	index@(_Z12mandelKernelffffPiiiii)
        /*0020*/ 	.word	0x00000000
.L_5:


//--------------------- .nv.compat                --------------------------
	.section	.nv.compat,"",@"SHT_CUDA_COMPAT_INFO"
	.align	4
        /*0000*/ 	.byte	0x02, 0x09, 0x00, 0x00, 0x02, 0x02, 0x01, 0x00, 0x02, 0x05, 0x05, 0x00, 0x03, 0x07, 0x01, 0x01
        /*0010*/ 	.byte	0x02, 0x03, 0x00, 0x00, 0x02, 0x06, 0x01, 0x00, 0x04, 0x0b, 0x08, 0x00, 0x01, 0x00, 0x00, 0x00
        /*0020*/ 	.byte	0x00, 0x00, 0x00, 0x00


//--------------------- .nv.info._Z12mandelKernelffffPiiiii --------------------------
	.section	.nv.info._Z12mandelKernelffffPiiiii,"",@"SHT_CUDA_INFO"
	.sectionflags	@""
	.align	4


	//----- nvinfo : EIATTR_CUDA_API_VERSION
	.align		4
        /*0000*/ 	.byte	0x04, 0x37
        /*0002*/ 	.short	(.L_7 - .L_6)
.L_6:
        /*0004*/ 	.word	0x00000082


	//----- nvinfo : EIATTR_KPARAM_INFO
	.align		4
.L_7:
        /*0008*/ 	.byte	0x04, 0x17
        /*000a*/ 	.short	(.L_9 - .L_8)
.L_8:
        /*000c*/ 	.word	0x00000000
        /*0010*/ 	.short	0x0008
        /*0012*/ 	.short	0x0024
        /*0014*/ 	.byte	0x00, 0xf0, 0x11, 0x00


	//----- nvinfo : EIATTR_KPARAM_INFO
	.align		4
.L_9:
        /*0018*/ 	.byte	0x04, 0x17
        /*001a*/ 	.short	(.L_11 - .L_10)
.L_10:
        /*001c*/ 	.word	0x00000000
        /*0020*/ 	.short	0x0007
        /*0022*/ 	.short	0x0020
        /*0024*/ 	.byte	0x00, 0xf0, 0x11, 0x00


	//----- nvinfo : EIATTR_KPARAM_INFO
	.align		4
.L_11:
        /*0028*/ 	.byte	0x04, 0x17
        /*002a*/ 	.short	(.L_13 - .L_12)
.L_12:
        /*002c*/ 	.word	0x00000000
        /*0030*/ 	.short	0x0006
        /*0032*/ 	.short	0x001c
        /*0034*/ 	.byte	0x00, 0xf0, 0x11, 0x00


	//----- nvinfo : EIATTR_KPARAM_INFO
	.align		4
.L_13:
        /*0038*/ 	.byte	0x04, 0x17
        /*003a*/ 	.short	(.L_15 - .L_14)
.L_14:
        /*003c*/ 	.word	0x00000000
        /*0040*/ 	.short	0x0005
        /*0042*/ 	.short	0x0018
        /*0044*/ 	.byte	0x00, 0xf0, 0x11, 0x00


	//----- nvinfo : EIATTR_KPARAM_INFO
	.align		4
.L_15:
        /*0048*/ 	.byte	0x04, 0x17
        /*004a*/ 	.short	(.L_17 - .L_16)
.L_16:
        /*004c*/ 	.word	0x00000000
        /*0050*/ 	.short	0x0004
        /*0052*/ 	.short	0x0010
        /*0054*/ 	.byte	0x00, 0xf5, 0x21, 0x00


	//----- nvinfo : EIATTR_KPARAM_INFO
	.align		4
.L_17:
        /*0058*/ 	.byte	0x04, 0x17
        /*005a*/ 	.short	(.L_19 - .L_18)
.L_18:
        /*005c*/ 	.word	0x00000000
        /*0060*/ 	.short	0x0003
        /*0062*/ 	.short	0x000c
        /*0064*/ 	.byte	0x00, 0xf0, 0x11, 0x00


	//----- nvinfo : EIATTR_KPARAM_INFO
	.align		4
.L_19:
        /*0068*/ 	.byte	0x04, 0x17
        /*006a*/ 	.short	(.L_21 - .L_20)
.L_20:
        /*006c*/ 	.word	0x00000000
        /*0070*/ 	.short	0x0002
        /*0072*/ 	.short	0x0008
        /*0074*/ 	.byte	0x00, 0xf0, 0x11, 0x00


	//----- nvinfo : EIATTR_KPARAM_INFO
	.align		4
.L_21:
        /*0078*/ 	.byte	0x04, 0x17
        /*007a*/ 	.short	(.L_23 - .L_22)
.L_22:
        /*007c*/ 	.word	0x00000000
        /*0080*/ 	.short	0x0001
        /*0082*/ 	.short	0x0004
        /*0084*/ 	.byte	0x00, 0xf0, 0x11, 0x00


	//----- nvinfo : EIATTR_KPARAM_INFO
	.align		4
.L_23:
        /*0088*/ 	.byte	0x04, 0x17
        /*008a*/ 	.short	(.L_25 - .L_24)
.L_24:
        /*008c*/ 	.word	0x00000000
        /*0090*/ 	.short	0x0000
        /*0092*/ 	.short	0x0000
        /*0094*/ 	.byte	0x00, 0xf0, 0x11, 0x00


	//----- nvinfo : EIATTR_SPARSE_MMA_MASK
	.align		4
.L_25:
        /*0098*/ 	.byte	0x03, 0x50
        /*009a*/ 	.short	0x0000


	//----- nvinfo : EIATTR_MAXREG_COUNT
	.align		4
        /*009c*/ 	.byte	0x03, 0x1b
        /*009e*/ 	.short	0x00ff


	//----- nvinfo : EIATTR_MERCURY_ISA_VERSION
	.align		4
        /*00a0*/ 	.byte	0x03, 0x5f
        /*00a2*/ 	.short	0x0101


	//----- nvinfo : EIATTR_VRC_CTA_INIT_COUNT
	.align		4
        /*00a4*/ 	.byte	0x02, 0x4a
	.zero		1
	.zero		1


	//----- nvinfo : EIATTR_EXIT_INSTR_OFFSETS
	.align		4
        /*00a8*/ 	.byte	0x04, 0x1c
        /*00aa*/ 	.short	(.L_27 - .L_26)


	//   ....[0]....
.L_26:
        /*00ac*/ 	.word	0x00000a80


	//   ....[1]....
        /*00b0*/ 	.word	0x00000e30


	//   ....[2]....
        /*00b4*/ 	.word	0x00000e50


	//----- nvinfo : EIATTR_CRS_STACK_SIZE
	.align		4
.L_27:
        /*00b8*/ 	.byte	0x04, 0x1e
        /*00ba*/ 	.short	(.L_29 - .L_28)
.L_28:
        /*00bc*/ 	.word	0x00000000


	//----- nvinfo : EIATTR_CBANK_PARAM_SIZE
	.align		4
.L_29:
        /*00c0*/ 	.byte	0x03, 0x19
        /*00c2*/ 	.short	0x0028


	//----- nvinfo : EIATTR_PARAM_CBANK
	.align		4
        /*00c4*/ 	.byte	0x04, 0x0a
        /*00c6*/ 	.short	(.L_31 - .L_30)
	.align		4
.L_30:
        /*00c8*/ 	.word	index@(.nv.constant0._Z12mandelKernelffffPiiiii)
        /*00cc*/ 	.short	0x0380
        /*00ce*/ 	.short	0x0028


	//----- nvinfo : EIATTR_SW_WAR
	.align		4
.L_31:
        /*00d0*/ 	.byte	0x04, 0x36
        /*00d2*/ 	.short	(.L_33 - .L_32)
.L_32:
        /*00d4*/ 	.word	0x00000008
.L_33:


//--------------------- .nv.callgraph             --------------------------
	.section	.nv.callgraph,"",@"SHT_CUDA_CALLGRAPH"
	.align	4
	.sectionentsize	8
	.align		4
        /*0000*/ 	.word	0x00000000
	.align		4
        /*0004*/ 	.word	0xffffffff
	.align		4
        /*0008*/ 	.word	0x00000000
	.align		4
        /*000c*/ 	.word	0xfffffffe
	.align		4
        /*0010*/ 	.word	0x00000000
	.align		4
        /*0014*/ 	.word	0xfffffffd
	.align		4
        /*0018*/ 	.word	0x00000000
	.align		4
        /*001c*/ 	.word	0xfffffffc


//--------------------- .text._Z12mandelKernelffffPiiiii --------------------------
	.section	.text._Z12mandelKernelffffPiiiii,"ax",@progbits
	.align	128
        .global         _Z12mandelKernelffffPiiiii
        .type           _Z12mandelKernelffffPiiiii,@function
        .size           _Z12mandelKernelffffPiiiii,(.L_x_23 - _Z12mandelKernelffffPiiiii)
        .other          _Z12mandelKernelffffPiiiii,@"STO_CUDA_ENTRY STV_DEFAULT"
_Z12mandelKernelffffPiiiii:
.text._Z12mandelKernelffffPiiiii:
[----:B------:R-:W-:Y:S01]  /*0000*/  LDC R1, c[0x0][0x37c] ;  /* 0x0000df00ff017b82 */ /* 0x000fe20000000800 */
[----:B------:R-:W0:Y:S07]  /*0010*/  S2R R3, SR_TID.X ;  /* 0x0000000000037919 */ /* 0x000e2e0000002100 */
[----:B------:R-:W0:Y:S01]  /*0020*/  LDC R0, c[0x0][0x360] ;  /* 0x0000d800ff007b82 */ /* 0x000e220000000800 */
[----:B------:R-:W1:Y:S01]  /*0030*/  LDCU UR8, c[0x0][0x3a4] ;  /* 0x00007480ff0877ac */ /* 0x000e620008000800 */
[----:B------:R-:W2:Y:S01]  /*0040*/  S2R R5, SR_TID.Y ;  /* 0x0000000000057919 */ /* 0x000ea20000002200 */
[----:B------:R-:W3:Y:S05]  /*0050*/  LDCU.64 UR4, c[0x0][0x358] ;  /* 0x00006b00ff0477ac */ /* 0x000eea0008000a00 */
[----:B------:R-:W0:Y:S08]  /*0060*/  S2UR UR6, SR_CTAID.X ;  /* 0x00000000000679c3 */ /* 0x000e300000002500 */
[----:B------:R-:W2:Y:S01]  /*0070*/  S2UR UR7, SR_CTAID.Y ;  /* 0x00000000000779c3 */ /* 0x000ea20000002600 */
[----:B-1----:R-:W-:-:S07]  /*0080*/  UISETP.GE.AND UP0, UPT, UR8, 0x1, UPT ;  /* 0x000000010800788c */ /* 0x002fce000bf06270 */
[----:B------:R-:W2:Y:S01]  /*0090*/  LDC R2, c[0x0][0x364] ;  /* 0x0000d900ff027b82 */ /* 0x000ea20000000800 */
[----:B0-----:R-:W-:-:S04]  /*00a0*/  IMAD R0, R0, UR6, R3 ;  /* 0x0000000600007c24 */ /* 0x001fc8000f8e0203 */
[----:B------:R-:W-:Y:S02]  /*00b0*/  IMAD.SHL.U32 R0, R0, 0x4, RZ ;  /* 0x0000000400007824 */ /* 0x000fe400078e00ff */
[----:B--2---:R-:W-:-:S04]  /*00c0*/  IMAD R5, R2, UR7, R5 ;  /* 0x0000000702057c24 */ /* 0x004fc8000f8e0205 */
[----:B------:R-:W-:Y:S01]  /*00d0*/  IMAD.SHL.U32 R5, R5, 0x4, RZ ;  /* 0x0000000405057824 */ /* 0x000fe200078e00ff */
[----:B---3--:R-:W-:Y:S06]  /*00e0*/  BRA.U !UP0, `(.L_x_0) ;  /* 0x00000009086c7547 */ /* 0x008fec000b800000 */
[----:B------:R-:W0:Y:S01]  /*00f0*/  LDCU UR7, c[0x0][0x398] ;  /* 0x00007300ff0777ac */ /* 0x000e220008000800 */
[----:B------:R-:W1:Y:S01]  /*0100*/  LDC R3, c[0x0][0x384] ;  /* 0x0000e100ff037b82 */ /* 0x000e620000000800 */
[C---:B------:R-:W-:Y:S01]  /*0110*/  VIADD R19, R5.reuse, 0x2 ;  /* 0x0000000205137836 */ /* 0x040fe20000000000 */
[C---:B------:R-:W-:Y:S01]  /*0120*/  IADD3 R18, PT, PT, R5.reuse, 0x1, RZ ;  /* 0x0000000105127810 */ /* 0x040fe20007ffe0ff */
[----:B------:R-:W1:Y:S01]  /*0130*/  LDCU UR6, c[0x0][0x38c] ;  /* 0x00007180ff0677ac */ /* 0x000e620008000800 */
[----:B------:R-:W-:Y:S01]  /*0140*/  VIADD R16, R5, 0x3 ;  /* 0x0000000305107836 */ /* 0x000fe20000000000 */
[----:B------:R-:W-:Y:S01]  /*0150*/  I2FP.F32.U32 R4, R5 ;  /* 0x0000000500047245 */ /* 0x000fe20000201000 */
[----:B------:R-:W-:Y:S01]  /*0160*/  IMAD.MOV.U32 R15, RZ, RZ, RZ ;  /* 0x000000ffff0f7224 */ /* 0x000fe200078e00ff */
[----:B------:R-:W-:Y:S02]  /*0170*/  I2FP.F32.U32 R8, R18 ;  /* 0x0000001200087245 */ /* 0x000fe40000201000 */
[----:B------:R-:W-:-:S02]  /*0180*/  I2FP.F32.U32 R10, R19 ;  /* 0x00000013000a7245 */ /* 0x000fc40000201000 */
[----:B------:R-:W-:Y:S01]  /*0190*/  I2FP.F32.U32 R12, R16 ;  /* 0x00000010000c7245 */ /* 0x000fe20000201000 */
[----:B0-----:R-:W-:-:S05]  /*01a0*/  IMAD R11, R5, UR7, RZ ;  /* 0x00000007050b7c24 */ /* 0x001fca000f8e02ff */
[----:B------:R-:W-:Y:S01]  /*01b0*/  IADD3 R9, PT, PT, R11, UR7, RZ ;  /* 0x000000070b097c10 */ /* 0x000fe2000fffe0ff */
[--C-:B-1----:R-:W-:Y:S01]  /*01c0*/  FFMA R4, R4, UR6, R3.reuse ;  /* 0x0000000604047c23 */ /* 0x102fe20008000003 */
[--C-:B------:R-:W-:Y:S01]  /*01d0*/  FFMA R8, R8, UR6, R3.reuse ;  /* 0x0000000608087c23 */ /* 0x100fe20008000003 */
[--C-:B------:R-:W-:Y:S02]  /*01e0*/  FFMA R10, R10, UR6, R3.reuse ;  /* 0x000000060a0a7c23 */ /* 0x100fe40008000003 */
[----:B------:R-:W-:Y:S02]  /*01f0*/  VIADD R13, R9, UR7 ;  /* 0x00000007090d7c36 */ /* 0x000fe40008000000 */
[----:B------:R-:W-:-:S03]  /*0200*/  FFMA R12, R12, UR6, R3 ;  /* 0x000000060c0c7c23 */ /* 0x000fc60008000003 */
[----:B------:R-:W-:-:S07]  /*0210*/  IADD3 R17, PT, PT, R13, UR7, RZ ;  /* 0x000000070d117c10 */ /* 0x000fce000fffe0ff */
.L_x_21:
[----:B0-----:R-:W0:Y:S01]  /*0220*/  LDCU UR6, c[0x0][0x39c] ;  /* 0x00007380ff0677ac */ /* 0x001e220008000800 */
[----:B-123--:R-:W1:Y:S01]  /*0230*/  LDC R21, c[0x0][0x380] ;  /* 0x0000e000ff157b82 */ /* 0x00ee620000000800 */
[----:B------:R-:W-:Y:S01]  /*0240*/  IMAD.IADD R7, R0, 0x1, R15 ;  /* 0x0000000100077824 */ /* 0x000fe200078e020f */
[----:B------:R-:W-:Y:S01]  /*0250*/  BSSY.RECONVERGENT B0, `(.L_x_1) ;  /* 0x000002a000007945 */ /* 0x000fe20003800200 */
[----:B------:R-:W2:Y:S03]  /*0260*/  LDCU UR8, c[0x0][0x3a0] ;  /* 0x00007400ff0877ac */ /* 0x000ea60008000800 */
[----:B------:R-:W-:Y:S01]  /*0270*/  I2FP.F32.S32 R14, R7 ;  /* 0x00000007000e7245 */ /* 0x000fe20000201400 */
[----:B------:R-:W1:Y:S01]  /*0280*/  LDCU UR7, c[0x0][0x388] ;  /* 0x00007100ff0777ac */ /* 0x000e620008000800 */
[----:B----4-:R-:W3:Y:S01]  /*0290*/  LDC.64 R2, c[0x0][0x390] ;  /* 0x0000e400ff027b82 */ /* 0x010ee20000000a00 */
[----:B0-----:R-:W-:-:S04]  /*02a0*/  ISETP.GE.AND P0, PT, R7, UR6, PT ;  /* 0x0000000607007c0c */ /* 0x001fc8000bf06270 */
[----:B--2---:R-:W-:Y:S01]  /*02b0*/  ISETP.GE.OR P1, PT, R5, UR8, P0 ;  /* 0x0000000805007c0c */ /* 0x004fe20008726670 */
[----:B-1----:R-:W-:Y:S01]  /*02c0*/  FFMA R14, R14, UR7, R21 ;  /* 0x000000070e0e7c23 */ /* 0x002fe20008000015 */
[----:B---3--:R-:W-:-:S11]  /*02d0*/  IMAD.WIDE R2, R7, 0x4, R2 ;  /* 0x0000000407027825 */ /* 0x008fd600078e0202 */
[----:B------:R-:W-:Y:S05]  /*02e0*/  @P1 BRA `(.L_x_2) ;  /* 0x0000000000801947 */ /* 0x000fea0003800000 */
[----:B------:R-:W-:Y:S01]  /*02f0*/  FMUL R20, R14, R14 ;  /* 0x0000000e0e147220 */ /* 0x000fe20000400000 */
[----:B------:R-:W-:Y:S01]  /*0300*/  FMUL R21, R4, R4 ;  /* 0x0000000404157220 */ /* 0x000fe20000400000 */
[----:B------:R-:W-:Y:S01]  /*0310*/  BSSY.RECONVERGENT B1, `(.L_x_3) ;  /* 0x000001a000017945 */ /* 0x000fe20003800200 */
[----:B------:R-:W-:Y:S02]  /*0320*/  IMAD.MOV.U32 R23, RZ, RZ, RZ ;  /* 0x000000ffff177224 */ /* 0x000fe400078e00ff */
[----:B------:R-:W-:-:S05]  /*0330*/  FADD R6, R20, R21 ;  /* 0x0000001514067221 */ /* 0x000fca0000000000 */
[----:B------:R-:W-:-:S13]  /*0340*/  FSETP.GT.AND P1, PT, R6, 4, PT ;  /* 0x408000000600780b */ /* 0x000fda0003f24000 */
[----:B------:R-:W-:Y:S05]  /*0350*/  @P1 BRA `(.L_x_4) ;  /* 0x0000000000541947 */ /* 0x000fea0003800000 */
[----:B------:R-:W0:Y:S01]  /*0360*/  LDC R6, c[0x0][0x3a4] ;  /* 0x0000e900ff067b82 */ /* 0x000e220000000800 */
[----:B------:R-:W-:Y:S01]  /*0370*/  MOV R23, R20 ;  /* 0x0000001400177202 */ /* 0x000fe20000000f00 */
[----:B------:R-:W-:Y:S01]  /*0380*/  IMAD.MOV.U32 R24, RZ, RZ, R21 ;  /* 0x000000ffff187224 */ /* 0x000fe200078e0015 */
[----:B------:R-:W-:Y:S01]  /*0390*/  MOV R21, R4 ;  /* 0x0000000400157202 */ /* 0x000fe20000000f00 */
[----:B------:R-:W-:Y:S02]  /*03a0*/  IMAD.MOV.U32 R20, RZ, RZ, RZ ;  /* 0x000000ffff147224 */ /* 0x000fe400078e00ff */
[----:B------:R-:W-:Y:S02]  /*03b0*/  IMAD.MOV.U32 R22, RZ, RZ, R14 ;  /* 0x000000ffff167224 */ /* 0x000fe400078e000e */
[----:B------:R-:W1:Y:S05]  /*03c0*/  LDC R7, c[0x0][0x3a4] ;  /* 0x0000e900ff077b82 */ /* 0x000e6a0000000800 */
.L_x_5:
[----:B------:R-:W-:Y:S02]  /*03d0*/  VIADD R20, R20, 0x1 ;  /* 0x0000000114147836 */ /* 0x000fe40000000000 */
[----:B------:R-:W-:Y:S01]  /*03e0*/  FADD R27, R22, R22 ;  /* 0x00000016161b7221 */ /* 0x000fe20000000000 */
[----:B------:R-:W-:Y:S01]  /*03f0*/  FADD R25, -R24, R23 ;  /* 0x0000001718197221 */ /* 0x000fe20000000100 */
[----:B-1----:R-:W-:Y:S02]  /*0400*/  MOV R23, R7 ;  /* 0x0000000700177202 */ /* 0x002fe40000000f00 */
[----:B0-----:R-:W-:Y:S01]  /*0410*/  ISETP.NE.AND P1, PT, R20, R6, PT ;  /* 0x000000061400720c */ /* 0x001fe20003f25270 */
[----:B------:R-:W-:-:S12]  /*0420*/  FFMA R21, R27, R21, R4 ;  /* 0x000000151b157223 */ /* 0x000fd80000000004 */
[----:B------:R-:W-:Y:S05]  /*0430*/  @!P1 BRA `(.L_x_4) ;  /* 0x00000000001c9947 */ /* 0x000fea0003800000 */
[----:B------:R-:W-:Y:S01]  /*0440*/  FADD R22, R14, R25 ;  /* 0x000000190e167221 */ /* 0x000fe20000000000 */
[----:B------:R-:W-:-:S03]  /*0450*/  FMUL R24, R21, R21 ;  /* 0x0000001515187220 */ /* 0x000fc60000400000 */
[----:B------:R-:W-:-:S04]  /*0460*/  FMUL R23, R22, R22 ;  /* 0x0000001616177220 */ /* 0x000fc80000400000 */
[----:B------:R-:W-:-:S05]  /*0470*/  FADD R25, R23, R24 ;  /* 0x0000001817197221 */ /* 0x000fca0000000000 */
[----:B------:R-:W-:-:S13]  /*0480*/  FSETP.GT.AND P1, PT, R25, 4, PT ;  /* 0x408000001900780b */ /* 0x000fda0003f24000 */
[----:B------:R-:W-:Y:S05]  /*0490*/  @!P1 BRA `(.L_x_5) ;  /* 0xfffffffc00cc9947 */ /* 0x000fea000383ffff */
[----:B------:R-:W-:-:S07]  /*04a0*/  IMAD.MOV.U32 R23, RZ, RZ, R20 ;  /* 0x000000ffff177224 */ /* 0x000fce00078e0014 */
.L_x_4:
[----:B------:R-:W-:Y:S05]  /*04b0*/  BSYNC.RECONVERGENT B1 ;  /* 0x0000000000017941 */ /* 0x000fea0003800200 */
.L_x_3:
[----:B------:R-:W-:-:S04]  /*04c0*/  IADD3 R6, P1, PT, R11, R2, RZ ;  /* 0x000000020b067210 */ /* 0x000fc80007f3e0ff */
[----:B------:R-:W-:-:S05]  /*04d0*/  LEA.HI.X.SX32 R7, R11, R3, 0x1, P1 ;  /* 0x000000030b077211 */ /* 0x000fca00008f0eff */
[----:B------:R0:W-:Y:S04]  /*04e0*/  STG.E desc[UR4][R6.64], R23 ;  /* 0x0000001706007986 */ /* 0x0001e8000c101904 */
.L_x_2:
[----:B------:R-:W-:Y:S05]  /*04f0*/  BSYNC.RECONVERGENT B0 ;  /* 0x0000000000007941 */ /* 0x000fea0003800200 */
.L_x_1:
[----:B------:R-:W1:Y:S01]  /*0500*/  LDCU UR6, c[0x0][0x3a0] ;  /* 0x00007400ff0677ac */ /* 0x000e620008000800 */
[----:B------:R-:W-:Y:S01]  /*0510*/  BSSY.RECONVERGENT B0, `(.L_x_6) ;  /* 0x000001b000007945 */ /* 0x000fe20003800200 */
[----:B------:R-:W2:Y:S01]  /*0520*/  LDCU UR7, c[0x0][0x3a4] ;  /* 0x00007480ff0777ac */ /* 0x000ea20008000800 */
[----:B-1----:R-:W-:-:S13]  /*0530*/  ISETP.GE.OR P1, PT, R18, UR6, P0 ;  /* 0x0000000612007c0c */ /* 0x002fda0008726670 */
[----:B--2---:R-:W-:Y:S05]  /*0540*/  @P1 BRA `(.L_x_7) ;  /* 0x00000000005c1947 */ /* 0x004fea0003800000 */
[----:B------:R-:W1:Y:S01]  /*0550*/  LDC R24, c[0x0][0x3a4] ;  /* 0x0000e900ff187b82 */ /* 0x000e620000000800 */
[----:B------:R-:W-:Y:S01]  /*0560*/  BSSY.RECONVERGENT B1, `(.L_x_8) ;  /* 0x0000012000017945 */ /* 0x000fe20003800200 */
[----:B0-----:R-:W-:Y:S01]  /*0570*/  IMAD.MOV.U32 R6, RZ, RZ, RZ ;  /* 0x000000ffff067224 */ /* 0x001fe200078e00ff */
[----:B------:R-:W-:Y:S01]  /*0580*/  MOV R7, R8 ;  /* 0x0000000800077202 */ /* 0x000fe20000000f00 */
[----:B------:R-:W-:-:S07]  /*0590*/  IMAD.MOV.U32 R20, RZ, RZ, R14 ;  /* 0x000000ffff147224 */ /* 0x000fce00078e000e */
.L_x_10:
[----:B------:R-:W-:Y:S01]  /*05a0*/  FMUL R22, R20, R20 ;  /* 0x0000001414167220 */ /* 0x000fe20000400000 */
[----:B------:R-:W-:-:S04]  /*05b0*/  FMUL R25, R7, R7 ;  /* 0x0000000707197220 */ /* 0x000fc80000400000 */
[----:B------:R-:W-:-:S05]  /*05c0*/  FADD R21, R22, R25 ;  /* 0x0000001916157221 */ /* 0x000fca0000000000 */
[----:B------:R-:W-:Y:S01]  /*05d0*/  FSETP.GT.AND P1, PT, R21, 4, PT ;  /* 0x408000001500780b */ /* 0x000fe20003f24000 */
[----:B------:R-:W-:-:S12]  /*05e0*/  IMAD.MOV.U32 R21, RZ, RZ, R6 ;  /* 0x000000ffff157224 */ /* 0x000fd800078e0006 */
[----:B------:R-:W-:Y:S05]  /*05f0*/  @P1 BRA `(.L_x_9) ;  /* 0x0000000000201947 */ /* 0x000fea0003800000 */
[----:B------:R-:W-:Y:S01]  /*0600*/  IADD3 R6, PT, PT, R6, 0x1, RZ ;  /* 0x0000000106067810 */ /* 0x000fe20007ffe0ff */
[----:B------:R-:W-:Y:S01]  /*0610*/  FADD R23, R20, R20 ;  /* 0x0000001414177221 */ /* 0x000fe20000000000 */
[----:B------:R-:W-:Y:S02]  /*0620*/  FADD R21, R22, -R25 ;  /* 0x8000001916157221 */ /* 0x000fe40000000000 */
[----:B------:R-:W-:Y:S01]  /*0630*/  ISETP.NE.AND P1, PT, R6, UR7, PT ;  /* 0x0000000706007c0c */ /* 0x000fe2000bf25270 */
[----:B------:R-:W-:Y:S01]  /*0640*/  FFMA R7, R23, R7, R8 ;  /* 0x0000000717077223 */ /* 0x000fe20000000008 */
[----:B------:R-:W-:-:S11]  /*0650*/  FADD R20, R14, R21 ;  /* 0x000000150e147221 */ /* 0x000fd60000000000 */
[----:B------:R-:W-:Y:S05]  /*0660*/  @P1 BRA `(.L_x_10) ;  /* 0xfffffffc00cc1947 */ /* 0x000fea000383ffff */
[----:B-1----:R-:W-:-:S07]  /*0670*/  IMAD.MOV.U32 R21, RZ, RZ, R24 ;  /* 0x000000ffff157224 */ /* 0x002fce00078e0018 */
.L_x_9:
[----:B------:R-:W-:Y:S05]  /*0680*/  BSYNC.RECONVERGENT B1 ;  /* 0x0000000000017941 */ /* 0x000fea0003800200 */
.L_x_8:
[----:B------:R-:W-:-:S04]  /*0690*/  IADD3 R6, P1, PT, R9, R2, RZ ;  /* 0x0000000209067210 */ /* 0x000fc80007f3e0ff */
[----:B------:R-:W-:-:S05]  /*06a0*/  LEA.HI.X.SX32 R7, R9, R3, 0x1, P1 ;  /* 0x0000000309077211 */ /* 0x000fca00008f0eff */
[----:B------:R2:W-:Y:S04]  /*06b0*/  STG.E desc[UR4][R6.64], R21 ;  /* 0x0000001506007986 */ /* 0x0005e8000c101904 */
.L_x_7:
[----:B------:R-:W-:Y:S05]  /*06c0*/  BSYNC.RECONVERGENT B0 ;  /* 0x0000000000007941 */ /* 0x000fea0003800200 */
.L_x_6:
[----:B------:R-:W3:Y:S01]  /*06d0*/  LDCU UR6, c[0x0][0x3a0] ;  /* 0x00007400ff0677ac */ /* 0x000ee20008000800 */
[----:B------:R-:W-:Y:S01]  /*06e0*/  BSSY.RECONVERGENT B0, `(.L_x_11) ;  /* 0x000001b000007945 */ /* 0x000fe20003800200 */
[----:B------:R-:W4:Y:S01]  /*06f0*/  LDCU UR7, c[0x0][0x3a4] ;  /* 0x00007480ff0777ac */ /* 0x000f220008000800 */
[----:B---3--:R-:W-:-:S13]  /*0700*/  ISETP.GE.OR P1, PT, R19, UR6, P0 ;  /* 0x0000000613007c0c */ /* 0x008fda0008726670 */
[----:B----4-:R-:W-:Y:S05]  /*0710*/  @P1 BRA `(.L_x_12) ;  /* 0x00000000005c1947 */ /* 0x010fea0003800000 */
[----:B-1----:R-:W1:Y:S01]  /*0720*/  LDC R24, c[0x0][0x3a4] ;  /* 0x0000e900ff187b82 */ /* 0x002e620000000800 */
[----:B------:R-:W-:Y:S01]  /*0730*/  BSSY.RECONVERGENT B1, `(.L_x_13) ;  /* 0x0000012000017945 */ /* 0x000fe20003800200 */
[----:B0-2---:R-:W-:Y:S01]  /*0740*/  IMAD.MOV.U32 R6, RZ, RZ, RZ ;  /* 0x000000ffff067224 */ /* 0x005fe200078e00ff */
[----:B------:R-:W-:Y:S01]  /*0750*/  MOV R7, R10 ;  /* 0x0000000a00077202 */ /* 0x000fe20000000f00 */
[----:B------:R-:W-:-:S07]  /*0760*/  IMAD.MOV.U32 R20, RZ, RZ, R14 ;  /* 0x000000ffff147224 */ /* 0x000fce00078e000e */
.L_x_15:
[----:B------:R-:W-:Y:S01]  /*0770*/  FMUL R22, R20, R20 ;  /* 0x0000001414167220 */ /* 0x000fe20000400000 */
[----:B------:R-:W-:-:S04]  /*0780*/  FMUL R25, R7, R7 ;  /* 0x0000000707197220 */ /* 0x000fc80000400000 */
[----:B------:R-:W-:-:S05]  /*0790*/  FADD R21, R22, R25 ;  /* 0x0000001916157221 */ /* 0x000fca0000000000 */
[----:B------:R-:W-:Y:S02]  /*07a0*/  FSETP.GT.AND P1, PT, R21, 4, PT ;  /* 0x408000001500780b */ /* 0x000fe40003f24000 */
[----:B------:R-:W-:-:S11]  /*07b0*/  MOV R21, R6 ;  /* 0x0000000600157202 */ /* 0x000fd60000000f00 */
[----:B------:R-:W-:Y:S05]  /*07c0*/  @P1 BRA `(.L_x_14) ;  /* 0x0000000000201947 */ /* 0x000fea0003800000 */
[----:B------:R-:W-:Y:S02]  /*07d0*/  VIADD R6, R6, 0x1 ;  /* 0x0000000106067836 */ /* 0x000fe40000000000 */
[----:B------:R-:W-:Y:S01]  /*07e0*/  FADD R23, R20, R20 ;  /* 0x0000001414177221 */ /* 0x000fe20000000000 */
[----:B------:R-:W-:Y:S02]  /*07f0*/  FADD R21, R22, -R25 ;  /* 0x8000001916157221 */ /* 0x000fe40000000000 */
[----:B------:R-:W-:Y:S01]  /*0800*/  ISETP.NE.AND P1, PT, R6, UR7, PT ;  /* 0x0000000706007c0c */ /* 0x000fe2000bf25270 */
[----:B------:R-:W-:Y:S01]  /*0810*/  FFMA R7, R23, R7, R10 ;  /* 0x0000000717077223 */ /* 0x000fe2000000000a */
[----:B------:R-:W-:-:S11]  /*0820*/  FADD R20, R14, R21 ;  /* 0x000000150e147221 */ /* 0x000fd60000000000 */
[----:B------:R-:W-:Y:S05]  /*0830*/  @P1 BRA `(.L_x_15) ;  /* 0xfffffffc00cc1947 */ /* 0x000fea000383ffff */
[----:B-1----:R-:W-:-:S07]  /*0840*/  MOV R21, R24 ;  /* 0x0000001800157202 */ /* 0x002fce0000000f00 */
.L_x_14:
[----:B------:R-:W-:Y:S05]  /*0850*/  BSYNC.RECONVERGENT B1 ;  /* 0x0000000000017941 */ /* 0x000fea0003800200 */
.L_x_13:
[----:B------:R-:W-:-:S04]  /*0860*/  IADD3 R6, P1, PT, R13, R2, RZ ;  /* 0x000000020d067210 */ /* 0x000fc80007f3e0ff */
[----:B------:R-:W-:-:S05]  /*0870*/  LEA.HI.X.SX32 R7, R13, R3, 0x1, P1 ;  /* 0x000000030d077211 */ /* 0x000fca00008f0eff */
[----:B------:R3:W-:Y:S04]  /*0880*/  STG.E desc[UR4][R6.64], R21 ;  /* 0x0000001506007986 */ /* 0x0007e8000c101904 */
.L_x_12:
[----:B------:R-:W-:Y:S05]  /*0890*/  BSYNC.RECONVERGENT B0 ;  /* 0x0000000000007941 */ /* 0x000fea0003800200 */
.L_x_11:
[----:B------:R-:W4:Y:S01]  /*08a0*/  LDCU UR6, c[0x0][0x3a0] ;  /* 0x00007400ff0677ac */ /* 0x000f220008000800 */
[----:B------:R-:W-:Y:S01]  /*08b0*/  BSSY.RECONVERGENT B0, `(.L_x_16) ;  /* 0x000001a000007945 */ /* 0x000fe20003800200 */
[----:B------:R-:W5:Y:S01]  /*08c0*/  LDCU UR7, c[0x0][0x3a4] ;  /* 0x00007480ff0777ac */ /* 0x000f620008000800 */
[----:B----4-:R-:W-:-:S13]  /*08d0*/  ISETP.GE.OR P0, PT, R16, UR6, P0 ;  /* 0x0000000610007c0c */ /* 0x010fda0008706670 */
[----:B-----5:R-:W-:Y:S05]  /*08e0*/  @P0 BRA `(.L_x_17) ;  /* 0x0000000000580947 */ /* 0x020fea0003800000 */
[----:B-1----:R-:W1:Y:S01]  /*08f0*/  LDC R24, c[0x0][0x3a4] ;  /* 0x0000e900ff187b82 */ /* 0x002e620000000800 */
[----:B------:R-:W-:Y:S01]  /*0900*/  BSSY.RECONVERGENT B1, `(.L_x_18) ;  /* 0x0000011000017945 */ /* 0x000fe20003800200 */
[----:B0-23--:R-:W-:Y:S01]  /*0910*/  IMAD.MOV.U32 R6, RZ, RZ, RZ ;  /* 0x000000ffff067224 */ /* 0x00dfe200078e00ff */
[----:B------:R-:W-:Y:S01]  /*0920*/  MOV R7, R12 ;  /* 0x0000000c00077202 */ /* 0x000fe20000000f00 */
[----:B------:R-:W-:-:S07]  /*0930*/  IMAD.MOV.U32 R20, RZ, RZ, R14 ;  /* 0x000000ffff147224 */ /* 0x000fce00078e000e */
.L_x_20:
[----:B------:R-:W-:Y:S01]  /*0940*/  FMUL R21, R20, R20 ;  /* 0x0000001414157220 */ /* 0x000fe20000400000 */
[----:B------:R-:W-:-:S04]  /*0950*/  FMUL R22, R7, R7 ;  /* 0x0000000707167220 */ /* 0x000fc80000400000 */
[----:B------:R-:W-:-:S05]  /*0960*/  FADD R23, R21, R22 ;  /* 0x0000001615177221 */ /* 0x000fca0000000000 */
[----:B------:R-:W-:-:S13]  /*0970*/  FSETP.GT.AND P0, PT, R23, 4, PT ;  /* 0x408000001700780b */ /* 0x000fda0003f04000 */
        /* <DEDUP_REMOVED lines=9> */
.L_x_19:
[----:B------:R-:W-:Y:S05]  /*0a10*/  BSYNC.RECONVERGENT B1 ;  /* 0x0000000000017941 */ /* 0x000fea0003800200 */
.L_x_18:
[----:B------:R-:W-:-:S04]  /*0a20*/  IADD3 R2, P0, PT, R17, R2, RZ ;  /* 0x0000000211027210 */ /* 0x000fc80007f1e0ff */
[----:B------:R-:W-:-:S05]  /*0a30*/  LEA.HI.X.SX32 R3, R17, R3, 0x1, P0 ;  /* 0x0000000311037211 */ /* 0x000fca00000f0eff */
[----:B------:R4:W-:Y:S04]  /*0a40*/  STG.E desc[UR4][R2.64], R6 ;  /* 0x0000000602007986 */ /* 0x0009e8000c101904 */
.L_x_17:
[----:B------:R-:W-:Y:S05]  /*0a50*/  BSYNC.RECONVERGENT B0 ;  /* 0x0000000000007941 */ /* 0x000fea0003800200 */
.L_x_16:
[----:B------:R-:W-:-:S04]  /*0a60*/  IADD3 R15, PT, PT, R15, 0x1, RZ ;  /* 0x000000010f0f7810 */ /* 0x000fc80007ffe0ff */
[----:B------:R-:W-:-:S13]  /*0a70*/  ISETP.NE.AND P0, PT, R15, 0x4, PT ;  /* 0x000000040f00780c */ /* 0x000fda0003f05270 */
[----:B------:R-:W-:Y:S05]  /*0a80*/  @!P0 EXIT ;  /* 0x000000000000894d */ /* 0x000fea0003800000 */
[----:B------:R-:W-:Y:S05]  /*0a90*/  BRA `(.L_x_21) ;  /* 0xfffffff400e07947 */ /* 0x000fea000383ffff */
.L_x_0:
[----:B------:R-:W0:Y:S01]  /*0aa0*/  LDC.64 R10, c[0x0][0x390] ;  /* 0x0000e400ff0a7b82 */ /* 0x000e220000000a00 */
[----:B------:R-:W1:Y:S01]  /*0ab0*/  LDCU UR6, c[0x0][0x3a0] ;  /* 0x00007400ff0677ac */ /* 0x000e620008000800 */
[C---:B------:R-:W-:Y:S01]  /*0ac0*/  IADD3 R9, PT, PT, R5.reuse, 0x2, RZ ;  /* 0x0000000205097810 */ /* 0x040fe20007ffe0ff */
[C---:B------:R-:W-:Y:S02]  /*0ad0*/  VIADD R4, R5.reuse, 0x1 ;  /* 0x0000000105047836 */ /* 0x040fe40000000000 */
[----:B------:R-:W-:Y:S02]  /*0ae0*/  VIADD R17, R5, 0x3 ;  /* 0x0000000305117836 */ /* 0x000fe40000000000 */
[----:B------:R-:W-:Y:S01]  /*0af0*/  VIADD R12, R0, 0x2 ;  /* 0x00000002000c7836 */ /* 0x000fe20000000000 */
[----:B------:R-:W2:Y:S01]  /*0b00*/  LDC.64 R2, c[0x0][0x398] ;  /* 0x0000e600ff027b82 */ /* 0x000ea20000000a00 */
[----:B-1----:R-:W-:Y:S02]  /*0b10*/  ISETP.GE.AND P0, PT, R9, UR6, PT ;  /* 0x0000000609007c0c */ /* 0x002fe4000bf06270 */
[----:B------:R-:W-:-:S02]  /*0b20*/  ISETP.GE.AND P3, PT, R4, UR6, PT ;  /* 0x0000000604007c0c */ /* 0x000fc4000bf66270 */
[----:B------:R-:W-:Y:S01]  /*0b30*/  ISETP.GE.AND P2, PT, R5, UR6, PT ;  /* 0x0000000605007c0c */ /* 0x000fe2000bf46270 */
[----:B0-----:R-:W-:-:S04]  /*0b40*/  IMAD.WIDE R10, R0, 0x4, R10 ;  /* 0x00000004000a7825 */ /* 0x001fc800078e020a */
[-C--:B--2---:R-:W-:Y:S01]  /*0b50*/  IMAD R15, R5, R2.reuse, RZ ;  /* 0x00000002050f7224 */ /* 0x084fe200078e02ff */
[----:B------:R-:W-:Y:S01]  /*0b60*/  ISETP.GE.OR P4, PT, R0, R3, P2 ;  /* 0x000000030000720c */ /* 0x000fe20001786670 */
[-C--:B------:R-:W-:Y:S02]  /*0b70*/  IMAD R9, R9, R2.reuse, RZ ;  /* 0x0000000209097224 */ /* 0x080fe400078e02ff */
[----:B------:R-:W-:Y:S01]  /*0b80*/  IMAD R7, R5, R2, R2 ;  /* 0x0000000205077224 */ /* 0x000fe200078e0202 */
[----:B------:R-:W-:Y:S01]  /*0b90*/  IADD3 R4, P5, PT, R15, R10, RZ ;  /* 0x0000000a0f047210 */ /* 0x000fe20007fbe0ff */
[----:B------:R-:W-:Y:S01]  /*0ba0*/  IMAD R13, R17, R2, RZ ;  /* 0x00000002110d7224 */ /* 0x000fe200078e02ff */
[C---:B------:R-:W-:Y:S02]  /*0bb0*/  IADD3 R8, P6, PT, R10.reuse, R9, RZ ;  /* 0x000000090a087210 */ /* 0x040fe40007fde0ff */
[----:B------:R-:W-:Y:S02]  /*0bc0*/  IADD3 R6, P1, PT, R10, R7, RZ ;  /* 0x000000070a067210 */ /* 0x000fe40007f3e0ff */
[----:B------:R-:W-:-:S02]  /*0bd0*/  LEA.HI.X.SX32 R5, R15, R11, 0x1, P5 ;  /* 0x0000000b0f057211 */ /* 0x000fc400028f0eff */
[C---:B------:R-:W-:Y:S02]  /*0be0*/  ISETP.GE.OR P5, PT, R0.reuse, R3, P3 ;  /* 0x000000030000720c */ /* 0x040fe40001fa6670 */
[----:B------:R-:W-:Y:S01]  /*0bf0*/  LEA.HI.X.SX32 R9, R9, R11, 0x1, P6 ;  /* 0x0000000b09097211 */ /* 0x000fe200030f0eff */
[----:B------:R0:W-:Y:S01]  /*0c00*/  @!P4 STG.E desc[UR4][R4.64], RZ ;  /* 0x000000ff0400c986 */ /* 0x0001e2000c101904 */
[----:B------:R-:W-:Y:S02]  /*0c10*/  ISETP.GE.OR P6, PT, R0, R3, P0 ;  /* 0x000000030000720c */ /* 0x000fe400007c6670 */
[----:B------:R-:W-:Y:S02]  /*0c20*/  LEA.HI.X.SX32 R7, R7, R11, 0x1, P1 ;  /* 0x0000000b07077211 */ /* 0x000fe400008f0eff */
[----:B------:R-:W-:Y:S02]  /*0c30*/  IADD3 R10, P1, PT, R10, R13, RZ ;  /* 0x0000000d0a0a7210 */ /* 0x000fe40007f3e0ff */
[----:B------:R-:W-:-:S02]  /*0c40*/  IADD3 R2, PT, PT, R0, 0x1, RZ ;  /* 0x0000000100027810 */ /* 0x000fc40007ffe0ff */
[----:B------:R-:W-:Y:S01]  /*0c50*/  LEA.HI.X.SX32 R11, R13, R11, 0x1, P1 ;  /* 0x0000000b0d0b7211 */ /* 0x000fe200008f0eff */
[----:B------:R0:W-:Y:S01]  /*0c60*/  @!P5 STG.E desc[UR4][R6.64], RZ ;  /* 0x000000ff0600d986 */ /* 0x0001e2000c101904 */
[----:B------:R-:W-:Y:S02]  /*0c70*/  ISETP.GE.AND P1, PT, R17, UR6, PT ;  /* 0x0000000611007c0c */ /* 0x000fe4000bf26270 */
[-C--:B------:R-:W-:Y:S01]  /*0c80*/  ISETP.GE.OR P5, PT, R2, R3.reuse, P2 ;  /* 0x000000030200720c */ /* 0x080fe200017a6670 */
[----:B------:R0:W-:Y:S01]  /*0c90*/  @!P6 STG.E desc[UR4][R8.64], RZ ;  /* 0x000000ff0800e986 */ /* 0x0001e2000c101904 */
[-C--:B------:R-:W-:Y:S02]  /*0ca0*/  ISETP.GE.OR P4, PT, R0, R3.reuse, P1 ;  /* 0x000000030000720c */ /* 0x080fe40000f86670 */
[----:B------:R-:W-:Y:S02]  /*0cb0*/  ISETP.GE.OR P6, PT, R2, R3, P3 ;  /* 0x000000030200720c */ /* 0x000fe40001fc6670 */
[----:B------:R-:W-:-:S09]  /*0cc0*/  IADD3 R0, PT, PT, R0, 0x3, RZ ;  /* 0x0000000300007810 */ /* 0x000fd20007ffe0ff */
[----:B------:R0:W-:Y:S01]  /*0cd0*/  @!P4 STG.E desc[UR4][R10.64], RZ ;  /* 0x000000ff0a00c986 */ /* 0x0001e2000c101904 */
[----:B------:R-:W-:-:S03]  /*0ce0*/  ISETP.GE.OR P4, PT, R2, R3, P0 ;  /* 0x000000030200720c */ /* 0x000fc60000786670 */
[----:B------:R0:W-:Y:S01]  /*0cf0*/  @!P5 STG.E desc[UR4][R4.64+0x4], RZ ;  /* 0x000004ff0400d986 */ /* 0x0001e2000c101904 */
[----:B------:R-:W-:-:S03]  /*0d00*/  ISETP.GE.OR P5, PT, R2, R3, P1 ;  /* 0x000000030200720c */ /* 0x000fc60000fa6670 */
[----:B------:R0:W-:Y:S01]  /*0d10*/  @!P6 STG.E desc[UR4][R6.64+0x4], RZ ;  /* 0x000004ff0600e986 */ /* 0x0001e2000c101904 */
[-C--:B------:R-:W-:Y:S02]  /*0d20*/  ISETP.GE.OR P6, PT, R12, R3.reuse, P2 ;  /* 0x000000030c00720c */ /* 0x080fe400017c6670 */
[----:B------:R-:W-:-:S03]  /*0d30*/  ISETP.GE.OR P2, PT, R0, R3, P2 ;  /* 0x000000030000720c */ /* 0x000fc60001746670 */
[----:B------:R0:W-:Y:S01]  /*0d40*/  @!P4 STG.E desc[UR4][R8.64+0x4], RZ ;  /* 0x000004ff0800c986 */ /* 0x0001e2000c101904 */
[-C--:B------:R-:W-:Y:S02]  /*0d50*/  ISETP.GE.OR P4, PT, R12, R3.reuse, P3 ;  /* 0x000000030c00720c */ /* 0x080fe40001f86670 */
[-C--:B------:R-:W-:Y:S01]  /*0d60*/  ISETP.GE.OR P3, PT, R0, R3.reuse, P3 ;  /* 0x000000030000720c */ /* 0x080fe20001f66670 */
[----:B------:R0:W-:Y:S01]  /*0d70*/  @!P5 STG.E desc[UR4][R10.64+0x4], RZ ;  /* 0x000004ff0a00d986 */ /* 0x0001e2000c101904 */
[-C--:B------:R-:W-:Y:S02]  /*0d80*/  ISETP.GE.OR P5, PT, R12, R3.reuse, P0 ;  /* 0x000000030c00720c */ /* 0x080fe400007a6670 */
[-C--:B------:R-:W-:Y:S01]  /*0d90*/  ISETP.GE.OR P0, PT, R0, R3.reuse, P0 ;  /* 0x000000030000720c */ /* 0x080fe20000706670 */
[----:B------:R0:W-:Y:S01]  /*0da0*/  @!P6 STG.E desc[UR4][R4.64+0x8], RZ ;  /* 0x000008ff0400e986 */ /* 0x0001e2000c101904 */
[-C--:B------:R-:W-:Y:S02]  /*0db0*/  ISETP.GE.OR P6, PT, R12, R3.reuse, P1 ;  /* 0x000000030c00720c */ /* 0x080fe40000fc6670 */
[----:B------:R-:W-:-:S03]  /*0dc0*/  ISETP.GE.OR P1, PT, R0, R3, P1 ;  /* 0x000000030000720c */ /* 0x000fc60000f26670 */
[----:B------:R0:W-:Y:S04]  /*0dd0*/  @!P4 STG.E desc[UR4][R6.64+0x8], RZ ;  /* 0x000008ff0600c986 */ /* 0x0001e8000c101904 */
[----:B------:R0:W-:Y:S04]  /*0de0*/  @!P5 STG.E desc[UR4][R8.64+0x8], RZ ;  /* 0x000008ff0800d986 */ /* 0x0001e8000c101904 */
[----:B------:R0:W-:Y:S04]  /*0df0*/  @!P6 STG.E desc[UR4][R10.64+0x8], RZ ;  /* 0x000008ff0a00e986 */ /* 0x0001e8000c101904 */
[----:B------:R0:W-:Y:S04]  /*0e00*/  @!P2 STG.E desc[UR4][R4.64+0xc], RZ ;  /* 0x00000cff0400a986 */ /* 0x0001e8000c101904 */
[----:B------:R0:W-:Y:S04]  /*0e10*/  @!P3 STG.E desc[UR4][R6.64+0xc], RZ ;  /* 0x00000cff0600b986 */ /* 0x0001e8000c101904 */
[----:B------:R0:W-:Y:S01]  /*0e20*/  @!P0 STG.E desc[UR4][R8.64+0xc], RZ ;  /* 0x00000cff08008986 */ /* 0x0001e2000c101904 */
[----:B------:R-:W-:Y:S05]  /*0e30*/  @P1 EXIT ;  /* 0x000000000000194d */ /* 0x000fea0003800000 */
[----:B------:R-:W-:Y:S01]  /*0e40*/  STG.E desc[UR4][R10.64+0xc], RZ ;  /* 0x00000cff0a007986 */ /* 0x000fe2000c101904 */
[----:B------:R-:W-:Y:S05]  /*0e50*/  EXIT ;  /* 0x000000000000794d */ /* 0x000fea0003800000 */
.L_x_22:
[----:B------:R-:W-:-:S00]  /*0e60*/  BRA `(.L_x_22) ;  /* 0xfffffffc00fc7947 */ /* 0x000fc0000383ffff */
[----:B------:R-:W-:-:S00]  /*0e70*/  NOP ;  /* 0x0000000000007918 */ /* 0x000fc00000000000 */
        /* <DEDUP_REMOVED lines=8> */
.L_x_23:


//--------------------- .nv.shared.reserved.0     --------------------------
	.section	.nv.shared.reserved.0,"aw",@nobits
	.weak		__nv_reservedSMEM_offset_0_alias
	.size		__nv_reservedSMEM_offset_0_alias, 0, 64
	.other		__nv_reservedSMEM_offset_0_alias,@"STO_CUDA_RESERVED_SHARED STV_DEFAULT"
__nv_reservedSMEM_offset_0_alias:
	.zero		0
	.zero		64


//--------------------- .nv.constant0._Z12mandelKernelffffPiiiii --------------------------
	.section	.nv.constant0._Z12mandelKernelffffPiiiii,"a",@progbits
	.sectionflags	@""
	.align	4
.nv.constant0._Z12mandelKernelffffPiiiii:
	.zero		936


//--------------------- SYMBOLS --------------------------

	.type		.nv.reservedSmem.offset0,@object
	.size		.nv.reservedSmem.offset0,0x4
